//
// Generated by NVIDIA NVVM Compiler
//
// Compiler Build ID: CL-36424714
// Cuda compilation tools, release 13.0, V13.0.88
// Based on NVVM 20.0.0
//

.version 9.0
.target sm_100
.address_size 64

	// .globl	_Z9MatMulVecPfS_S_i

.visible .entry _Z9MatMulVecPfS_S_i(
	.param .u64 .ptr .align 1 _Z9MatMulVecPfS_S_i_param_0,
	.param .u64 .ptr .align 1 _Z9MatMulVecPfS_S_i_param_1,
	.param .u64 .ptr .align 1 _Z9MatMulVecPfS_S_i_param_2,
	.param .u32 _Z9MatMulVecPfS_S_i_param_3
)
{
	.reg .pred 	%p<4>;
	.reg .b32 	%r<7>;
	.reg .b32 	%f<5>;
	.reg .b64 	%rd<12>;

	ld.param.u64 	%rd1, [_Z9MatMulVecPfS_S_i_param_0];
	ld.param.u64 	%rd2, [_Z9MatMulVecPfS_S_i_param_1];
	ld.param.u64 	%rd3, [_Z9MatMulVecPfS_S_i_param_2];
	ld.param.u32 	%r3, [_Z9MatMulVecPfS_S_i_param_3];
	mov.u32 	%r1, %ctaid.x;
	mov.u32 	%r4, %ntid.x;
	mov.u32 	%r5, %tid.x;
	mad.lo.s32 	%r2, %r1, %r4, %r5;
	mul.lo.s32 	%r6, %r3, %r3;
	setp.gt.s32 	%p1, %r2, %r6;
	setp.gt.u32 	%p2, %r1, %r3;
	or.pred  	%p3, %p2, %p1;
	@%p3 bra 	$L__BB0_2;
	cvta.to.global.u64 	%rd4, %rd2;
	cvta.to.global.u64 	%rd5, %rd3;
	cvta.to.global.u64 	%rd6, %rd1;
	mul.wide.s32 	%rd7, %r2, 4;
	add.s64 	%rd8, %rd4, %rd7;
	ld.global.f32 	%f1, [%rd8];
	mul.wide.u32 	%rd9, %r1, 4;
	add.s64 	%rd10, %rd5, %rd9;
	ld.global.f32 	%f2, [%rd10];
	add.s64 	%rd11, %rd6, %rd9;
	ld.global.f32 	%f3, [%rd11];
	fma.rn.f32 	%f4, %f1, %f2, %f3;
	st.global.f32 	[%rd11], %f4;
$L__BB0_2:
	ret;

}


// ===== COMPILED SASS (sm_100) =====

	.target	sm_100

	.elftype	@"ET_EXEC"


//--------------------- .note.nv.tkinfo           --------------------------
	.section	.note.nv.tkinfo,"",@"SHT_NOTE"
	.sectionflags	@"SHF_NOTE_NV_TKINFO"
	.tkinfo
        /*0018*/ 	.word	0x00000002
        /*0030*/ 	.string	""
        /*0030*/ 	.string	"ptxas"
        /*0030*/ 	.string	"Cuda compilation tools, release 13.0, V13.0.88"
        /*0030*/ 	.string	"Build cuda_13.0.r13.0/compiler.36424714_0"
        /*0030*/ 	.string	"-arch sm_100 -m 64 "



//--------------------- .note.nv.cuinfo           --------------------------
	.section	.note.nv.cuinfo,"",@"SHT_NOTE"
	.sectionflags	@"SHF_NOTE_NV_CUINFO"
        /*0018*/ 	.short	0x0002
        /*001a*/ 	.short	0x0064
        /*001c*/ 	.short	0x0082
	.zero		2


//--------------------- .nv.info                  --------------------------
	.section	.nv.info,"",@"SHT_CUDA_INFO"
	.align	4


	//----- nvinfo : EIATTR_REGCOUNT
	.align		4
        /*0000*/ 	.byte	0x04, 0x2f
        /*0002*/ 	.short	(.L_1 - .L_0)
	.align		4
.L_0:
        /*0004*/ 	.word	index@(_Z9MatMulVecPfS_S_i)
        /*0008*/ 	.word	0x0000000e


	//----- nvinfo : EIATTR_FRAME_SIZE
	.align		4
.L_1:
        /*000c*/ 	.byte	0x04, 0x11
        /*000e*/ 	.short	(.L_3 - .L_2)
	.align		4
.L_2:
        /*0010*/ 	.word	index@(_Z9MatMulVecPfS_S_i)
        /*0014*/ 	.word	0x00000000


	//----- nvinfo : EIATTR_MIN_STACK_SIZE
	.align		4
.L_3:
        /*0018*/ 	.byte	0x04, 0x12
        /*001a*/ 	.short	(.L_5 - .L_4)
	.align		4
.L_4:
        /*001c*/ 	.word	index@(_Z9MatMulVecPfS_S_i)
        /*0020*/ 	.word	0x00000000
.L_5:


//--------------------- .nv.compat                --------------------------
	.section	.nv.compat,"",@"SHT_CUDA_COMPAT_INFO"
	.align	4
        /*0000*/ 	.byte	0x02, 0x09, 0x00, 0x00, 0x02, 0x02, 0x01, 0x00, 0x02, 0x05, 0x05, 0x00, 0x03, 0x07, 0x01, 0x01
        /*0010*/ 	.byte	0x02, 0x03, 0x00, 0x00, 0x02, 0x06, 0x01, 0x00, 0x04, 0x0b, 0x08, 0x00, 0x09, 0x00, 0x00, 0x00
        /*0020*/ 	.byte	0x00, 0x00, 0x00, 0x00


//--------------------- .nv.info._Z9MatMulVecPfS_S_i --------------------------
	.section	.nv.info._Z9MatMulVecPfS_S_i,"",@"SHT_CUDA_INFO"
	.sectionflags	@""
	.align	4


	//----- nvinfo : EIATTR_CUDA_API_VERSION
	.align		4
        /*0000*/ 	.byte	0x04, 0x37
        /*0002*/ 	.short	(.L_7 - .L_6)
.L_6:
        /*0004*/ 	.word	0x00000082


	//----- nvinfo : EIATTR_KPARAM_INFO
	.align		4
.L_7:
        /*0008*/ 	.byte	0x04, 0x17
        /*000a*/ 	.short	(.L_9 - .L_8)
.L_8:
        /*000c*/ 	.word	0x00000000
        /*0010*/ 	.short	0x0003
        /*0012*/ 	.short	0x0018
        /*0014*/ 	.byte	0x00, 0xf0, 0x11, 0x00


	//----- nvinfo : EIATTR_KPARAM_INFO
	.align		4
.L_9:
        /*0018*/ 	.byte	0x04, 0x17
        /*001a*/ 	.short	(.L_11 - .L_10)
.L_10:
        /*001c*/ 	.word	0x00000000
        /*0020*/ 	.short	0x0002
        /*0022*/ 	.short	0x0010
        /*0024*/ 	.byte	0x00, 0xf5, 0x21, 0x00


	//----- nvinfo : EIATTR_KPARAM_INFO
	.align		4
.L_11:
        /*0028*/ 	.byte	0x04, 0x17
        /*002a*/ 	.short	(.L_13 - .L_12)
.L_12:
        /*002c*/ 	.word	0x00000000
        /*0030*/ 	.short	0x0001
        /*0032*/ 	.short	0x0008
        /*0034*/ 	.byte	0x00, 0xf5, 0x21, 0x00


	//----- nvinfo : EIATTR_KPARAM_INFO
	.align		4
.L_13:
        /*0038*/ 	.byte	0x04, 0x17
        /*003a*/ 	.short	(.L_15 - .L_14)
.L_14:
        /*003c*/ 	.word	0x00000000
        /*0040*/ 	.short	0x0000
        /*0042*/ 	.short	0x0000
        /*0044*/ 	.byte	0x00, 0xf5, 0x21, 0x00


	//----- nvinfo : EIATTR_SPARSE_MMA_MASK
	.align		4
.L_15:
        /*0048*/ 	.byte	0x03, 0x50
        /*004a*/ 	.short	0x0000


	//----- nvinfo : EIATTR_MAXREG_COUNT
	.align		4
        /*004c*/ 	.byte	0x03, 0x1b
        /*004e*/ 	.short	0x00ff


	//----- nvinfo : EIATTR_MERCURY_ISA_VERSION
	.align		4
        /*0050*/ 	.byte	0x03, 0x5f
        /*0052*/ 	.short	0x0101


	//----- nvinfo : EIATTR_VRC_CTA_INIT_COUNT
	.align		4
        /*0054*/ 	.byte	0x02, 0x4a
	.zero		1
	.zero		1


	//----- nvinfo : EIATTR_EXIT_INSTR_OFFSETS
	.align		4
        /*0058*/ 	.byte	0x04, 0x1c
        /*005a*/ 	.short	(.L_17 - .L_16)


	//   ....[0]....
.L_16:
        /*005c*/ 	.word	0x00000090


	//   ....[1]....
        /*0060*/ 	.word	0x00000160


	//----- nvinfo : EIATTR_CBANK_PARAM_SIZE
	.align		4
.L_17:
        /*0064*/ 	.byte	0x03, 0x19
        /*0066*/ 	.short	0x001c


	//----- nvinfo : EIATTR_PARAM_CBANK
	.align		4
        /*0068*/ 	.byte	0x04, 0x0a
        /*006a*/ 	.short	(.L_19 - .L_18)
	.align		4
.L_18:
        /*006c*/ 	.word	index@(.nv.constant0._Z9MatMulVecPfS_S_i)
        /*0070*/ 	.short	0x0380
        /*0072*/ 	.short	0x001c


	//----- nvinfo : EIATTR_SW_WAR
	.align		4
.L_19:
        /*0074*/ 	.byte	0x04, 0x36
        /*0076*/ 	.short	(.L_21 - .L_20)
.L_20:
        /*0078*/ 	.word	0x00000008
.L_21:


//--------------------- .nv.callgraph             --------------------------
	.section	.nv.callgraph,"",@"SHT_CUDA_CALLGRAPH"
	.align	4
	.sectionentsize	8
	.align		4
        /*0000*/ 	.word	0x00000000
	.align		4
        /*0004*/ 	.word	0xffffffff
	.align		4
        /*0008*/ 	.word	0x00000000
	.align		4
        /*000c*/ 	.word	0xfffffffe
	.align		4
        /*0010*/ 	.word	0x00000000
	.align		4
        /*0014*/ 	.word	0xfffffffd
	.align		4
        /*0018*/ 	.word	0x00000000
	.align		4
        /*001c*/ 	.word	0xfffffffc


//--------------------- .text._Z9MatMulVecPfS_S_i --------------------------
	.section	.text._Z9MatMulVecPfS_S_i,"ax",@progbits
	.align	128
        .global         _Z9MatMulVecPfS_S_i
        .type           _Z9MatMulVecPfS_S_i,@function
        .size           _Z9MatMulVecPfS_S_i,(.L_x_1 - _Z9MatMulVecPfS_S_i)
        .other          _Z9MatMulVecPfS_S_i,@"STO_CUDA_ENTRY STV_DEFAULT"
_Z9MatMulVecPfS_S_i:
.text._Z9MatMulVecPfS_S_i:
[----:B------:R-:W-:Y:S01]  /*0000*/  LDC R1, c[0x0][0x37c] ;  /* 0x0000df00ff017b82 */ /* 0x000fe20000000800 */
[----:B------:R-:W0:Y:S01]  /*0010*/  S2R R11, SR_CTAID.X ;  /* 0x00000000000b7919 */ /* 0x000e220000002500 */
[----:B------:R-:W1:Y:S01]  /*0020*/  LDCU UR6, c[0x0][0x398] ;  /* 0x00007300ff0677ac */ /* 0x000e620008000800 */
[----:B------:R-:W0:Y:S01]  /*0030*/  S2R R0, SR_TID.X ;  /* 0x0000000000007919 */ /* 0x000e220000002100 */
[----:B------:R-:W0:Y:S01]  /*0040*/  LDCU UR5, c[0x0][0x360] ;  /* 0x00006c00ff0577ac */ /* 0x000e220008000800 */
[----:B-1----:R-:W-:Y:S01]  /*0050*/  UIMAD UR4, UR6, UR6, URZ ;  /* 0x00000006060472a4 */ /* 0x002fe2000f8e02ff */
[----:B0-----:R-:W-:-:S05]  /*0060*/  IMAD R9, R11, UR5, R0 ;  /* 0x000000050b097c24 */ /* 0x001fca000f8e0200 */
[----:B------:R-:W-:-:S04]  /*0070*/  ISETP.GT.AND P0, PT, R9, UR4, PT ;  /* 0x0000000409007c0c */ /* 0x000fc8000bf04270 */
[----:B------:R-:W-:-:S13]  /*0080*/  ISETP.GT.U32.OR P0, PT, R11, UR6, P0 ;  /* 0x000000060b007c0c */ /* 0x000fda0008704470 */
[----:B------:R-:W-:Y:S05]  /*0090*/  @P0 EXIT ;  /* 0x000000000000094d */ /* 0x000fea0003800000 */
[----:B------:R-:W0:Y:S01]  /*00a0*/  LDC.64 R2, c[0x0][0x388] ;  /* 0x0000e200ff027b82 */ /* 0x000e220000000a00 */
[----:B------:R-:W1:Y:S07]  /*00b0*/  LDCU.64 UR4, c[0x0][0x358] ;  /* 0x00006b00ff0477ac */ /* 0x000e6e0008000a00 */
[----:B------:R-:W2:Y:S08]  /*00c0*/  LDC.64 R4, c[0x0][0x390] ;  /* 0x0000e400ff047b82 */ /* 0x000eb00000000a00 */
[----:B------:R-:W3:Y:S01]  /*00d0*/  LDC.64 R6, c[0x0][0x380] ;  /* 0x0000e000ff067b82 */ /* 0x000ee20000000a00 */
[----:B0-----:R-:W-:-:S06]  /*00e0*/  IMAD.WIDE R2, R9, 0x4, R2 ;  /* 0x0000000409027825 */ /* 0x001fcc00078e0202 */
[----:B-1----:R-:W4:Y:S01]  /*00f0*/  LDG.E R2, desc[UR4][R2.64] ;  /* 0x0000000402027981 */ /* 0x002f22000c1e1900 */
[----:B--2---:R-:W-:-:S06]  /*0100*/  IMAD.WIDE.U32 R4, R11, 0x4, R4 ;  /* 0x000000040b047825 */ /* 0x004fcc00078e0004 */
[----:B------:R-:W4:Y:S01]  /*0110*/  LDG.E R5, desc[UR4][R4.64] ;  /* 0x0000000404057981 */ /* 0x000f22000c1e1900 */
[----:B---3--:R-:W-:-:S05]  /*0120*/  IMAD.WIDE.U32 R6, R11, 0x4, R6 ;  /* 0x000000040b067825 */ /* 0x008fca00078e0006 */
[----:B------:R-:W4:Y:S02]  /*0130*/  LDG.E R9, desc[UR4][R6.64] ;  /* 0x0000000406097981 */ /* 0x000f24000c1e1900 */
[----:B----4-:R-:W-:-:S05]  /*0140*/  FFMA R9, R2, R5, R9 ;  /* 0x0000000502097223 */ /* 0x010fca0000000009 */
[----:B------:R-:W-:Y:S01]  /*0150*/  STG.E desc[UR4][R6.64], R9 ;  /* 0x0000000906007986 */ /* 0x000fe2000c101904 */
[----:B------:R-:W-:Y:S05]  /*0160*/  EXIT ;  /* 0x000000000000794d */ /* 0x000fea0003800000 */
.L_x_0:
[----:B------:R-:W-:-:S00]  /*0170*/  BRA `(.L_x_0) ;  /* 0xfffffffc00fc7947 */ /* 0x000fc0000383ffff */
[----:B------:R-:W-:-:S00]  /*0180*/  NOP ;  /* 0x0000000000007918 */ /* 0x000fc00000000000 */
[----:B------:R-:W-:-:S00]  /*0190*/  NOP ;  /* 0x0000000000007918 */ /* 0x000fc00000000000 */
[----:B------:R-:W-:-:S00]  /*01a0*/  NOP ;  /* 0x0000000000007918 */ /* 0x000fc00000000000 */
[----:B------:R-:W-:-:S00]  /*01b0*/  NOP ;  /* 0x0000000000007918 */ /* 0x000fc00000000000 */
[----:B------:R-:W-:-:S00]  /*01c0*/  NOP ;  /* 0x0000000000007918 */ /* 0x000fc00000000000 */
[----:B------:R-:W-:-:S00]  /*01d0*/  NOP ;  /* 0x0000000000007918 */ /* 0x000fc00000000000 */
[----:B------:R-:W-:-:S00]  /*01e0*/  NOP ;  /* 0x0000000000007918 */ /* 0x000fc00000000000 */
[----:B------:R-:W-:-:S00]  /*01f0*/  NOP ;  /* 0x0000000000007918 */ /* 0x000fc00000000000 */
.L_x_1:


//--------------------- .nv.shared.reserved.0     --------------------------
	.section	.nv.shared.reserved.0,"aw",@nobits
	.weak		__nv_reservedSMEM_offset_0_alias
	.size		__nv_reservedSMEM_offset_0_alias, 0, 64
	.other		__nv_reservedSMEM_offset_0_alias,@"STO_CUDA_RESERVED_SHARED STV_DEFAULT"
__nv_reservedSMEM_offset_0_alias:
	.zero		0
	.zero		64


//--------------------- .nv.constant0._Z9MatMulVecPfS_S_i --------------------------
	.section	.nv.constant0._Z9MatMulVecPfS_S_i,"a",@progbits
	.sectionflags	@""
	.align	4
.nv.constant0._Z9MatMulVecPfS_S_i:
	.zero		924


//--------------------- SYMBOLS --------------------------

	.type		.nv.reservedSmem.offset0,@object
	.size		.nv.reservedSmem.offset0,0x4
